//
// Generated by NVIDIA NVVM Compiler
//
// Compiler Build ID: CL-36424714
// Cuda compilation tools, release 13.0, V13.0.88
// Based on NVVM 20.0.0
//

.version 9.0
.target sm_100
.address_size 64

	// .globl	_Z9ArrayCopyPiS_i

.visible .entry _Z9ArrayCopyPiS_i(
	.param .u64 .ptr .align 1 _Z9ArrayCopyPiS_i_param_0,
	.param .u64 .ptr .align 1 _Z9ArrayCopyPiS_i_param_1,
	.param .u32 _Z9ArrayCopyPiS_i_param_2
)
{
	.reg .pred 	%p<2>;
	.reg .b32 	%r<7>;
	.reg .b64 	%rd<8>;

	ld.param.u64 	%rd1, [_Z9ArrayCopyPiS_i_param_0];
	ld.param.u64 	%rd2, [_Z9ArrayCopyPiS_i_param_1];
	ld.param.u32 	%r2, [_Z9ArrayCopyPiS_i_param_2];
	mov.u32 	%r3, %ctaid.x;
	mov.u32 	%r4, %ntid.x;
	mov.u32 	%r5, %tid.x;
	mad.lo.s32 	%r1, %r3, %r4, %r5;
	setp.ge.s32 	%p1, %r1, %r2;
	@%p1 bra 	$L__BB0_2;
	cvta.to.global.u64 	%rd3, %rd1;
	cvta.to.global.u64 	%rd4, %rd2;
	mul.wide.s32 	%rd5, %r1, 4;
	add.s64 	%rd6, %rd3, %rd5;
	ld.global.u32 	%r6, [%rd6];
	add.s64 	%rd7, %rd4, %rd5;
	st.global.u32 	[%rd7], %r6;
$L__BB0_2:
	ret;

}


// ===== COMPILED SASS (sm_100) =====

	.target	sm_100

	.elftype	@"ET_EXEC"


//--------------------- .note.nv.tkinfo           --------------------------
	.section	.note.nv.tkinfo,"",@"SHT_NOTE"
	.sectionflags	@"SHF_NOTE_NV_TKINFO"
	.tkinfo
        /*0018*/ 	.word	0x00000002
        /*0030*/ 	.string	""
        /*0030*/ 	.string	"ptxas"
        /*0030*/ 	.string	"Cuda compilation tools, release 13.0, V13.0.88"
        /*0030*/ 	.string	"Build cuda_13.0.r13.0/compiler.36424714_0"
        /*0030*/ 	.string	"-arch sm_100 -m 64 "



//--------------------- .note.nv.cuinfo           --------------------------
	.section	.note.nv.cuinfo,"",@"SHT_NOTE"
	.sectionflags	@"SHF_NOTE_NV_CUINFO"
        /*0018*/ 	.short	0x0002
        /*001a*/ 	.short	0x0064
        /*001c*/ 	.short	0x0082
	.zero		2


//--------------------- .nv.info                  --------------------------
	.section	.nv.info,"",@"SHT_CUDA_INFO"
	.align	4


	//----- nvinfo : EIATTR_REGCOUNT
	.align		4
        /*0000*/ 	.byte	0x04, 0x2f
        /*0002*/ 	.short	(.L_1 - .L_0)
	.align		4
.L_0:
        /*0004*/ 	.word	index@(_Z9ArrayCopyPiS_i)
        /*0008*/ 	.word	0x0000000a


	//----- nvinfo : EIATTR_FRAME_SIZE
	.align		4
.L_1:
        /*000c*/ 	.byte	0x04, 0x11
        /*000e*/ 	.short	(.L_3 - .L_2)
	.align		4
.L_2:
        /*0010*/ 	.word	index@(_Z9ArrayCopyPiS_i)
        /*0014*/ 	.word	0x00000000


	//----- nvinfo : EIATTR_MIN_STACK_SIZE
	.align		4
.L_3:
        /*0018*/ 	.byte	0x04, 0x12
        /*001a*/ 	.short	(.L_5 - .L_4)
	.align		4
.L_4:
        /*001c*/ 	.word	index@(_Z9ArrayCopyPiS_i)
        /*0020*/ 	.word	0x00000000
.L_5:


//--------------------- .nv.compat                --------------------------
	.section	.nv.compat,"",@"SHT_CUDA_COMPAT_INFO"
	.align	4
        /*0000*/ 	.byte	0x02, 0x09, 0x00, 0x00, 0x02, 0x02, 0x01, 0x00, 0x02, 0x05, 0x05, 0x00, 0x03, 0x07, 0x01, 0x01
        /*0010*/ 	.byte	0x02, 0x03, 0x00, 0x00, 0x02, 0x06, 0x01, 0x00, 0x04, 0x0b, 0x08, 0x00, 0x09, 0x00, 0x00, 0x00
        /*0020*/ 	.byte	0x00, 0x00, 0x00, 0x00


//--------------------- .nv.info._Z9ArrayCopyPiS_i --------------------------
	.section	.nv.info._Z9ArrayCopyPiS_i,"",@"SHT_CUDA_INFO"
	.sectionflags	@""
	.align	4


	//----- nvinfo : EIATTR_CUDA_API_VERSION
	.align		4
        /*0000*/ 	.byte	0x04, 0x37
        /*0002*/ 	.short	(.L_7 - .L_6)
.L_6:
        /*0004*/ 	.word	0x00000082


	//----- nvinfo : EIATTR_KPARAM_INFO
	.align		4
.L_7:
        /*0008*/ 	.byte	0x04, 0x17
        /*000a*/ 	.short	(.L_9 - .L_8)
.L_8:
        /*000c*/ 	.word	0x00000000
        /*0010*/ 	.short	0x0002
        /*0012*/ 	.short	0x0010
        /*0014*/ 	.byte	0x00, 0xf0, 0x11, 0x00


	//----- nvinfo : EIATTR_KPARAM_INFO
	.align		4
.L_9:
        /*0018*/ 	.byte	0x04, 0x17
        /*001a*/ 	.short	(.L_11 - .L_10)
.L_10:
        /*001c*/ 	.word	0x00000000
        /*0020*/ 	.short	0x0001
        /*0022*/ 	.short	0x0008
        /*0024*/ 	.byte	0x00, 0xf5, 0x21, 0x00


	//----- nvinfo : EIATTR_KPARAM_INFO
	.align		4
.L_11:
        /*0028*/ 	.byte	0x04, 0x17
        /*002a*/ 	.short	(.L_13 - .L_12)
.L_12:
        /*002c*/ 	.word	0x00000000
        /*0030*/ 	.short	0x0000
        /*0032*/ 	.short	0x0000
        /*0034*/ 	.byte	0x00, 0xf5, 0x21, 0x00


	//----- nvinfo : EIATTR_SPARSE_MMA_MASK
	.align		4
.L_13:
        /*0038*/ 	.byte	0x03, 0x50
        /*003a*/ 	.short	0x0000


	//----- nvinfo : EIATTR_MAXREG_COUNT
	.align		4
        /*003c*/ 	.byte	0x03, 0x1b
        /*003e*/ 	.short	0x00ff


	//----- nvinfo : EIATTR_MERCURY_ISA_VERSION
	.align		4
        /*0040*/ 	.byte	0x03, 0x5f
        /*0042*/ 	.short	0x0101


	//----- nvinfo : EIATTR_VRC_CTA_INIT_COUNT
	.align		4
        /*0044*/ 	.byte	0x02, 0x4a
	.zero		1
	.zero		1


	//----- nvinfo : EIATTR_EXIT_INSTR_OFFSETS
	.align		4
        /*0048*/ 	.byte	0x04, 0x1c
        /*004a*/ 	.short	(.L_15 - .L_14)


	//   ....[0]....
.L_14:
        /*004c*/ 	.word	0x00000070


	//   ....[1]....
        /*0050*/ 	.word	0x000000f0


	//----- nvinfo : EIATTR_CBANK_PARAM_SIZE
	.align		4
.L_15:
        /*0054*/ 	.byte	0x03, 0x19
        /*0056*/ 	.short	0x0014


	//----- nvinfo : EIATTR_PARAM_CBANK
	.align		4
        /*0058*/ 	.byte	0x04, 0x0a
        /*005a*/ 	.short	(.L_17 - .L_16)
	.align		4
.L_16:
        /*005c*/ 	.word	index@(.nv.constant0._Z9ArrayCopyPiS_i)
        /*0060*/ 	.short	0x0380
        /*0062*/ 	.short	0x0014


	//----- nvinfo : EIATTR_SW_WAR
	.align		4
.L_17:
        /*0064*/ 	.byte	0x04, 0x36
        /*0066*/ 	.short	(.L_19 - .L_18)
.L_18:
        /*0068*/ 	.word	0x00000008
.L_19:


//--------------------- .nv.callgraph             --------------------------
	.section	.nv.callgraph,"",@"SHT_CUDA_CALLGRAPH"
	.align	4
	.sectionentsize	8
	.align		4
        /*0000*/ 	.word	0x00000000
	.align		4
        /*0004*/ 	.word	0xffffffff
	.align		4
        /*0008*/ 	.word	0x00000000
	.align		4
        /*000c*/ 	.word	0xfffffffe
	.align		4
        /*0010*/ 	.word	0x00000000
	.align		4
        /*0014*/ 	.word	0xfffffffd
	.align		4
        /*0018*/ 	.word	0x00000000
	.align		4
        /*001c*/ 	.word	0xfffffffc


//--------------------- .text._Z9ArrayCopyPiS_i   --------------------------
	.section	.text._Z9ArrayCopyPiS_i,"ax",@progbits
	.align	128
        .global         _Z9ArrayCopyPiS_i
        .type           _Z9ArrayCopyPiS_i,@function
        .size           _Z9ArrayCopyPiS_i,(.L_x_1 - _Z9ArrayCopyPiS_i)
        .other          _Z9ArrayCopyPiS_i,@"STO_CUDA_ENTRY STV_DEFAULT"
_Z9ArrayCopyPiS_i:
.text._Z9ArrayCopyPiS_i:
[----:B------:R-:W-:Y:S01]  /*0000*/  LDC R1, c[0x0][0x37c] ;  /* 0x0000df00ff017b82 */ /* 0x000fe20000000800 */
[----:B------:R-:W0:Y:S07]  /*0010*/  S2R R0, SR_TID.X ;  /* 0x0000000000007919 */ /* 0x000e2e0000002100 */
[----:B------:R-:W0:Y:S01]  /*0020*/  S2UR UR4, SR_CTAID.X ;  /* 0x00000000000479c3 */ /* 0x000e220000002500 */
[----:B------:R-:W1:Y:S07]  /*0030*/  LDCU UR5, c[0x0][0x390] ;  /* 0x00007200ff0577ac */ /* 0x000e6e0008000800 */
[----:B------:R-:W0:Y:S02]  /*0040*/  LDC R7, c[0x0][0x360] ;  /* 0x0000d800ff077b82 */ /* 0x000e240000000800 */
[----:B0-----:R-:W-:-:S05]  /*0050*/  IMAD R7, R7, UR4, R0 ;  /* 0x0000000407077c24 */ /* 0x001fca000f8e0200 */
[----:B-1----:R-:W-:-:S13]  /*0060*/  ISETP.GE.AND P0, PT, R7, UR5, PT ;  /* 0x0000000507007c0c */ /* 0x002fda000bf06270 */
[----:B------:R-:W-:Y:S05]  /*0070*/  @P0 EXIT ;  /* 0x000000000000094d */ /* 0x000fea0003800000 */
[----:B------:R-:W0:Y:S01]  /*0080*/  LDC.64 R2, c[0x0][0x380] ;  /* 0x0000e000ff027b82 */ /* 0x000e220000000a00 */
[----:B------:R-:W1:Y:S07]  /*0090*/  LDCU.64 UR4, c[0x0][0x358] ;  /* 0x00006b00ff0477ac */ /* 0x000e6e0008000a00 */
[----:B------:R-:W2:Y:S01]  /*00a0*/  LDC.64 R4, c[0x0][0x388] ;  /* 0x0000e200ff047b82 */ /* 0x000ea20000000a00 */
[----:B0-----:R-:W-:-:S06]  /*00b0*/  IMAD.WIDE R2, R7, 0x4, R2 ;  /* 0x0000000407027825 */ /* 0x001fcc00078e0202 */
[----:B-1----:R-:W3:Y:S01]  /*00c0*/  LDG.E R3, desc[UR4][R2.64] ;  /* 0x0000000402037981 */ /* 0x002ee2000c1e1900 */
[----:B--2---:R-:W-:-:S05]  /*00d0*/  IMAD.WIDE R4, R7, 0x4, R4 ;  /* 0x0000000407047825 */ /* 0x004fca00078e0204 */
[----:B---3--:R-:W-:Y:S01]  /*00e0*/  STG.E desc[UR4][R4.64], R3 ;  /* 0x0000000304007986 */ /* 0x008fe2000c101904 */
[----:B------:R-:W-:Y:S05]  /*00f0*/  EXIT ;  /* 0x000000000000794d */ /* 0x000fea0003800000 */
.L_x_0:
[----:B------:R-:W-:-:S00]  /*0100*/  BRA `(.L_x_0) ;  /* 0xfffffffc00fc7947 */ /* 0x000fc0000383ffff */
[----:B------:R-:W-:-:S00]  /*0110*/  NOP ;  /* 0x0000000000007918 */ /* 0x000fc00000000000 */
        /* <DEDUP_REMOVED lines=14> */
.L_x_1:


//--------------------- .nv.shared.reserved.0     --------------------------
	.section	.nv.shared.reserved.0,"aw",@nobits
	.weak		__nv_reservedSMEM_offset_0_alias
	.size		__nv_reservedSMEM_offset_0_alias, 0, 64
	.other		__nv_reservedSMEM_offset_0_alias,@"STO_CUDA_RESERVED_SHARED STV_DEFAULT"
__nv_reservedSMEM_offset_0_alias:
	.zero		0
	.zero		64


//--------------------- .nv.constant0._Z9ArrayCopyPiS_i --------------------------
	.section	.nv.constant0._Z9ArrayCopyPiS_i,"a",@progbits
	.sectionflags	@""
	.align	4
.nv.constant0._Z9ArrayCopyPiS_i:
	.zero		916


//--------------------- SYMBOLS --------------------------

	.type		.nv.reservedSmem.offset0,@object
	.size		.nv.reservedSmem.offset0,0x4
